	.headerflags	@"EF_CUDA_TEXMODE_UNIFIED EF_CUDA_64BIT_ADDRESS EF_CUDA_ACCELERATORS EF_CUDA_SM90 EF_CUDA_VIRTUAL_SM(EF_CUDA_SM90)"
	.elftype	@"ET_EXEC"


//--------------------- .nv.info                  --------------------------
	.section	.nv.info,"",@"SHT_CUDA_INFO"
	.align	4


	//----- nvinfo : EIATTR_REGCOUNT
	.align		4
        /*0000*/ 	.byte	0x04, 0x2f
        /*0002*/ 	.short	(.L_2 - .L_1)
	.align		4
.L_1:
        /*0004*/ 	.word	index@(triton_per_fused__native_batch_norm_legit_convolution_elu_7)
        /*0008*/ 	.word	0x00000028


	//----- nvinfo : EIATTR_MIN_STACK_SIZE
	.align		4
.L_2:
        /*000c*/ 	.byte	0x04, 0x12
        /*000e*/ 	.short	(.L_4 - .L_3)
	.align		4
.L_3:
        /*0010*/ 	.word	index@(triton_per_fused__native_batch_norm_legit_convolution_elu_7)
        /*0014*/ 	.word	0x00000000


	//----- nvinfo : EIATTR_FRAME_SIZE
	.align		4
.L_4:
        /*0018*/ 	.byte	0x04, 0x11
        /*001a*/ 	.short	(.L_6 - .L_5)
	.align		4
.L_5:
        /*001c*/ 	.word	index@(triton_per_fused__native_batch_norm_legit_convolution_elu_7)
        /*0020*/ 	.word	0x00000000


	//----- nvinfo : EIATTR_MIN_STACK_SIZE
	.align		4
.L_6:
        /*0024*/ 	.byte	0x04, 0x12
        /*0026*/ 	.short	(.L_8 - .L_7)
	.align		4
.L_7:
        /*0028*/ 	.word	index@(triton_per_fused__native_batch_norm_legit_convolution_elu_7)
        /*002c*/ 	.word	0x00000000
.L_8:


//--------------------- .nv.info.triton_per_fused__native_batch_norm_legit_convolution_elu_7 --------------------------
	.section	.nv.info.triton_per_fused__native_batch_norm_legit_convolution_elu_7,"",@"SHT_CUDA_INFO"
	.sectionflags	@""
	.align	4


	//----- nvinfo : EIATTR_CUDA_API_VERSION
	.align		4
        /*0000*/ 	.byte	0x04, 0x37
        /*0002*/ 	.short	(.L_10 - .L_9)
.L_9:
        /*0004*/ 	.word	0x0000007c


	//----- nvinfo : EIATTR_KPARAM_INFO
	.align		4
.L_10:
        /*0008*/ 	.byte	0x04, 0x17
        /*000a*/ 	.short	(.L_12 - .L_11)
.L_11:
        /*000c*/ 	.word	0x00000000
        /*0010*/ 	.short	0x0006
        /*0012*/ 	.short	0x002c
        /*0014*/ 	.byte	0x00, 0xf0, 0x11, 0x00


	//----- nvinfo : EIATTR_KPARAM_INFO
	.align		4
.L_12:
        /*0018*/ 	.byte	0x04, 0x17
        /*001a*/ 	.short	(.L_14 - .L_13)
.L_13:
        /*001c*/ 	.word	0x00000000
        /*0020*/ 	.short	0x0005
        /*0022*/ 	.short	0x0028
        /*0024*/ 	.byte	0x00, 0xf0, 0x11, 0x00


	//----- nvinfo : EIATTR_KPARAM_INFO
	.align		4
.L_14:
        /*0028*/ 	.byte	0x04, 0x17
        /*002a*/ 	.short	(.L_16 - .L_15)
.L_15:
        /*002c*/ 	.word	0x00000000
        /*0030*/ 	.short	0x0004
        /*0032*/ 	.short	0x0020
        /*0034*/ 	.byte	0x00, 0xf4, 0x21, 0x00


	//----- nvinfo : EIATTR_KPARAM_INFO
	.align		4
.L_16:
        /*0038*/ 	.byte	0x04, 0x17
        /*003a*/ 	.short	(.L_18 - .L_17)
.L_17:
        /*003c*/ 	.word	0x00000000
        /*0040*/ 	.short	0x0003
        /*0042*/ 	.short	0x0018
        /*0044*/ 	.byte	0x00, 0xf4, 0x21, 0x00


	//----- nvinfo : EIATTR_KPARAM_INFO
	.align		4
.L_18:
        /*0048*/ 	.byte	0x04, 0x17
        /*004a*/ 	.short	(.L_20 - .L_19)
.L_19:
        /*004c*/ 	.word	0x00000000
        /*0050*/ 	.short	0x0002
        /*0052*/ 	.short	0x0010
        /*0054*/ 	.byte	0x00, 0xf4, 0x21, 0x00


	//----- nvinfo : EIATTR_KPARAM_INFO
	.align		4
.L_20:
        /*0058*/ 	.byte	0x04, 0x17
        /*005a*/ 	.short	(.L_22 - .L_21)
.L_21:
        /*005c*/ 	.word	0x00000000
        /*0060*/ 	.short	0x0001
        /*0062*/ 	.short	0x0008
        /*0064*/ 	.byte	0x00, 0xf4, 0x21, 0x00


	//----- nvinfo : EIATTR_KPARAM_INFO
	.align		4
.L_22:
        /*0068*/ 	.byte	0x04, 0x17
        /*006a*/ 	.short	(.L_24 - .L_23)
.L_23:
        /*006c*/ 	.word	0x00000000
        /*0070*/ 	.short	0x0000
        /*0072*/ 	.short	0x0000
        /*0074*/ 	.byte	0x00, 0xf4, 0x21, 0x00


	//----- nvinfo : EIATTR_SPARSE_MMA_MASK
	.align		4
.L_24:
        /*0078*/ 	.byte	0x03, 0x50
        /*007a*/ 	.short	0x0000


	//----- nvinfo : EIATTR_MAXREG_COUNT
	.align		4
        /*007c*/ 	.byte	0x03, 0x1b
        /*007e*/ 	.short	0x00ff


	//----- nvinfo : EIATTR_COOP_GROUP_MASK_REGIDS
	.align		4
        /*0080*/ 	.byte	0x04, 0x29
        /*0082*/ 	.short	(.L_26 - .L_25)


	//   ....[0]....
.L_25:
        /*0084*/ 	.word	0xffffffff


	//   ....[1]....
        /*0088*/ 	.word	0xffffffff


	//   ....[2]....
        /*008c*/ 	.word	0xffffffff


	//   ....[3]....
        /*0090*/ 	.word	0xffffffff


	//   ....[4]....
        /*0094*/ 	.word	0xffffffff


	//   ....[5]....
        /*0098*/ 	.word	0xffffffff


	//   ....[6]....
        /*009c*/ 	.word	0xffffffff


	//   ....[7]....
        /*00a0*/ 	.word	0xffffffff


	//   ....[8]....
        /*00a4*/ 	.word	0xffffffff


	//   ....[9]....
        /*00a8*/ 	.word	0xffffffff


	//   ....[10]....
        /*00ac*/ 	.word	0xffffffff


	//   ....[11]....
        /*00b0*/ 	.word	0xffffffff


	//   ....[12]....
        /*00b4*/ 	.word	0xffffffff


	//   ....[13]....
        /*00b8*/ 	.word	0xffffffff


	//   ....[14]....
        /*00bc*/ 	.word	0xffffffff


	//   ....[15]....
        /*00c0*/ 	.word	0xffffffff


	//----- nvinfo : EIATTR_COOP_GROUP_INSTR_OFFSETS
	.align		4
.L_26:
        /*00c4*/ 	.byte	0x04, 0x28
        /*00c6*/ 	.short	(.L_28 - .L_27)


	//   ....[0]....
.L_27:
        /*00c8*/ 	.word	0x00000380


	//   ....[1]....
        /*00cc*/ 	.word	0x00000450


	//   ....[2]....
        /*00d0*/ 	.word	0x00000460


	//   ....[3]....
        /*00d4*/ 	.word	0x00000490


	//   ....[4]....
        /*00d8*/ 	.word	0x000004a0


	//   ....[5]....
        /*00dc*/ 	.word	0x000004d0


	//   ....[6]....
        /*00e0*/ 	.word	0x000004e0


	//   ....[7]....
        /*00e4*/ 	.word	0x00000510


	//   ....[8]....
        /*00e8*/ 	.word	0x000005c0


	//   ....[9]....
        /*00ec*/ 	.word	0x00000650


	//   ....[10]....
        /*00f0*/ 	.word	0x00000680


	//   ....[11]....
        /*00f4*/ 	.word	0x000006b0


	//   ....[12]....
        /*00f8*/ 	.word	0x000006d0


	//   ....[13]....
        /*00fc*/ 	.word	0x00000700


	//   ....[14]....
        /*0100*/ 	.word	0x00000730


	//   ....[15]....
        /*0104*/ 	.word	0x000007b0


	//----- nvinfo : EIATTR_EXIT_INSTR_OFFSETS
	.align		4
.L_28:
        /*0108*/ 	.byte	0x04, 0x1c
        /*010a*/ 	.short	(.L_30 - .L_29)


	//   ....[0]....
.L_29:
        /*010c*/ 	.word	0x000017c0


	//   ....[1]....
        /*0110*/ 	.word	0x000017f0


	//----- nvinfo : EIATTR_REQNTID
	.align		4
.L_30:
        /*0114*/ 	.byte	0x04, 0x10
        /*0116*/ 	.short	(.L_32 - .L_31)
.L_31:
        /*0118*/ 	.word	0x00000100
        /*011c*/ 	.word	0x00000001
        /*0120*/ 	.word	0x00000001


	//----- nvinfo : EIATTR_CBANK_PARAM_SIZE
	.align		4
.L_32:
        /*0124*/ 	.byte	0x03, 0x19
        /*0126*/ 	.short	0x0030


	//----- nvinfo : EIATTR_PARAM_CBANK
	.align		4
        /*0128*/ 	.byte	0x04, 0x0a
        /*012a*/ 	.short	(.L_34 - .L_33)
	.align		4
.L_33:
        /*012c*/ 	.word	index@(.nv.constant0.triton_per_fused__native_batch_norm_legit_convolution_elu_7)
        /*0130*/ 	.short	0x0210
        /*0132*/ 	.short	0x0030


	//----- nvinfo : EIATTR_SW_WAR
	.align		4
.L_34:
        /*0134*/ 	.byte	0x04, 0x36
        /*0136*/ 	.short	(.L_36 - .L_35)
.L_35:
        /*0138*/ 	.word	0x00000008
.L_36:


//--------------------- .nv.callgraph             --------------------------
	.section	.nv.callgraph,"",@"SHT_CUDA_CALLGRAPH"
	.align	4
	.sectionentsize	8
	.align		4
        /*0000*/ 	.word	0x00000000
	.align		4
        /*0004*/ 	.word	0xffffffff
	.align		4
        /*0008*/ 	.word	0x00000000
	.align		4
        /*000c*/ 	.word	0xfffffffe
	.align		4
        /*0010*/ 	.word	0x00000000
	.align		4
        /*0014*/ 	.word	0xfffffffd
	.align		4
        /*0018*/ 	.word	0x00000000
	.align		4
        /*001c*/ 	.word	0xfffffffc


//--------------------- .nv.constant4             --------------------------
	.section	.nv.constant4,"a",@progbits
	.align	8
	.align		8
.nv.constant4:
        /*0000*/ 	.dword	_$_str


//--------------------- .text.triton_per_fused__native_batch_norm_legit_convolution_elu_7 --------------------------
	.section	.text.triton_per_fused__native_batch_norm_legit_convolution_elu_7,"ax",@progbits
	.sectionflags	@"SHF_BARRIERS=1"
	.align	128
        .global         triton_per_fused__native_batch_norm_legit_convolution_elu_7
        .type           triton_per_fused__native_batch_norm_legit_convolution_elu_7,@function
        .size           triton_per_fused__native_batch_norm_legit_convolution_elu_7,(.L_x_1 - triton_per_fused__native_batch_norm_legit_convolution_elu_7)
        .other          triton_per_fused__native_batch_norm_legit_convolution_elu_7,@"STO_CUDA_ENTRY STV_DEFAULT"
triton_per_fused__native_batch_norm_legit_convolution_elu_7:
.text.triton_per_fused__native_batch_norm_legit_convolution_elu_7:
[----:B------:R-:W0:Y:S01]  /*0000*/  LDC R1, c[0x0][0x28] ;  /* 0x00000a00ff017b82 */ /* 0x000e220000000800 */
[----:B------:R-:W1:Y:S07]  /*0010*/  S2R R32, SR_TID.X ;  /* 0x0000000000207919 */ /* 0x000e6e0000002100 */
[----:B------:R-:W2:Y:S01]  /*0020*/  LDC.64 R4, c[0x0][0x210] ;  /* 0x00008400ff047b82 */ /* 0x000ea20000000a00 */
[----:B------:R-:W-:Y:S02]  /*0030*/  CS2R R12, SRZ ;  /* 0x00000000000c7805 */ /* 0x000fe4000001ff00 */
[----:B------:R-:W-:Y:S01]  /*0040*/  CS2R R14, SRZ ;  /* 0x00000000000e7805 */ /* 0x000fe2000001ff00 */
[----:B------:R-:W3:Y:S01]  /*0050*/  S2R R2, SR_CTAID.X ;  /* 0x0000000000027919 */ /* 0x000ee20000002500 */
[----:B------:R-:W-:-:S03]  /*0060*/  ULDC.64 UR6, c[0x0][0x208] ;  /* 0x0000820000067ab9 */ /* 0x000fc60000000a00 */
[----:B------:R-:W4:Y:S01]  /*0070*/  LDC.64 R20, c[0x0][0x220] ;  /* 0x00008800ff147b82 */ /* 0x000f220000000a00 */
[----:B-1----:R-:W-:Y:S02]  /*0080*/  SHF.R.U32.HI R0, RZ, 0x4, R32 ;  /* 0x00000004ff007819 */ /* 0x002fe40000011620 */
[----:B------:R-:W-:Y:S02]  /*0090*/  SHF.L.U32 R3, R32, 0x2, RZ ;  /* 0x0000000220037819 */ /* 0x000fe400000006ff */
[----:B---3--:R-:W-:Y:S02]  /*00a0*/  SHF.L.U32 R19, R2, 0x5, RZ ;  /* 0x0000000502137819 */ /* 0x008fe400000006ff */
[----:B------:R-:W-:Y:S02]  /*00b0*/  SGXT.U32 R0, R0, 0x4 ;  /* 0x000000040000781a */ /* 0x000fe40000000000 */
[----:B------:R-:W-:Y:S02]  /*00c0*/  SHF.R.S32.HI R9, RZ, 0x1a, R2 ;  /* 0x0000001aff097819 */ /* 0x000fe40000011402 */
[----:B------:R-:W-:-:S02]  /*00d0*/  LOP3.LUT R2, R19, R0, RZ, 0xfc, !PT ;  /* 0x0000000013027212 */ /* 0x000fc400078efcff */
[----:B------:R-:W-:Y:S02]  /*00e0*/  SGXT R9, R9, 0x1 ;  /* 0x000000010909781a */ /* 0x000fe40000000200 */
[----:B------:R-:W-:Y:S02]  /*00f0*/  LOP3.LUT R7, R3, 0x3c, RZ, 0xc0, !PT ;  /* 0x0000003c03077812 */ /* 0x000fe400078ec0ff */
[----:B------:R-:W-:Y:S02]  /*0100*/  LEA.HI R6, R9, R2, RZ, 0x9 ;  /* 0x0000000209067211 */ /* 0x000fe400078f48ff */
[C---:B------:R-:W-:Y:S02]  /*0110*/  ISETP.GE.AND P2, PT, R2.reuse, 0x800, PT ;  /* 0x000008000200780c */ /* 0x040fe40003f46270 */
[----:B------:R-:W-:Y:S02]  /*0120*/  LEA R3, R2, R7, 0x6 ;  /* 0x0000000702037211 */ /* 0x000fe400078e30ff */
[----:B------:R-:W-:-:S03]  /*0130*/  LOP3.LUT R11, R6, 0xfffffe00, RZ, 0xc0, !PT ;  /* 0xfffffe00060b7812 */ /* 0x000fc600078ec0ff */
[----:B--2---:R-:W-:Y:S01]  /*0140*/  IMAD.WIDE R16, R3, 0x4, R4 ;  /* 0x0000000403107825 */ /* 0x004fe200078e0204 */
[----:B------:R-:W-:Y:S01]  /*0150*/  IADD3 R11, R2, -R11, RZ ;  /* 0x8000000b020b7210 */ /* 0x000fe20007ffe0ff */
[----:B------:R-:W-:-:S04]  /*0160*/  HFMA2.MMA R2, -RZ, RZ, 0, 0 ;  /* 0x00000000ff027435 */ /* 0x000fc800000001ff */
[----:B------:R-:W2:Y:S01]  /*0170*/  @!P2 LDG.E.128 R12, desc[UR6][R16.64] ;  /* 0x00000006100ca981 */ /* 0x000ea2000c1e1d00 */
[----:B----4-:R-:W-:-:S05]  /*0180*/  IMAD.WIDE R22, R11, 0x4, R20 ;  /* 0x000000040b167825 */ /* 0x010fca00078e0214 */
[----:B------:R1:W3:Y:S01]  /*0190*/  @!P2 LDG.E.EL R2, desc[UR6][R22.64] ;  /* 0x000000061602a981 */ /* 0x0002e2000c2e1900 */
[----:B------:R-:W-:Y:S02]  /*01a0*/  LOP3.LUT R6, R19, 0x10, R0, 0xfe, !PT ;  /* 0x0000001013067812 */ /* 0x000fe400078efe00 */
[----:B------:R-:W-:Y:S02]  /*01b0*/  CS2R R10, SRZ ;  /* 0x00000000000a7805 */ /* 0x000fe4000001ff00 */
[----:B------:R-:W-:Y:S02]  /*01c0*/  LEA.HI R9, R9, R6, RZ, 0x9 ;  /* 0x0000000609097211 */ /* 0x000fe400078f48ff */
[C---:B------:R-:W-:Y:S02]  /*01d0*/  ISETP.GE.AND P1, PT, R6.reuse, 0x800, PT ;  /* 0x000008000600780c */ /* 0x040fe40003f26270 */
[----:B------:R-:W-:Y:S02]  /*01e0*/  LOP3.LUT R9, R9, 0xfffffe00, RZ, 0xc0, !PT ;  /* 0xfffffe0009097812 */ /* 0x000fe400078ec0ff */
[----:B------:R-:W-:-:S02]  /*01f0*/  LEA R7, R6, R7, 0x6 ;  /* 0x0000000706077211 */ /* 0x000fc400078e30ff */
[----:B------:R-:W-:Y:S02]  /*0200*/  IADD3 R25, R6, -R9, RZ ;  /* 0x8000000906197210 */ /* 0x000fe40007ffe0ff */
[----:B------:R-:W-:Y:S02]  /*0210*/  CS2R R8, SRZ ;  /* 0x0000000000087805 */ /* 0x000fe4000001ff00 */
[----:B------:R-:W-:Y:S01]  /*0220*/  MOV R6, RZ ;  /* 0x000000ff00067202 */ /* 0x000fe20000000f00 */
[----:B------:R-:W-:-:S04]  /*0230*/  IMAD.WIDE R4, R7, 0x4, R4 ;  /* 0x0000000407047825 */ /* 0x000fc800078e0204 */
[----:B------:R-:W-:Y:S01]  /*0240*/  IMAD.WIDE R20, R25, 0x4, R20 ;  /* 0x0000000419147825 */ /* 0x000fe200078e0214 */
[----:B------:R-:W4:Y:S04]  /*0250*/  @!P1 LDG.E.128 R8, desc[UR6][R4.64] ;  /* 0x0000000604089981 */ /* 0x000f28000c1e1d00 */
[----:B------:R5:W5:Y:S01]  /*0260*/  @!P1 LDG.E.EL R6, desc[UR6][R20.64] ;  /* 0x0000000614069981 */ /* 0x000b62000c2e1900 */
[----:B------:R-:W1:Y:S01]  /*0270*/  S2UR UR5, SR_CgaCtaId ;  /* 0x00000000000579c3 */ /* 0x000e620000008800 */
[----:B------:R-:W-:Y:S01]  /*0280*/  UMOV UR4, 0x400 ;  /* 0x0000040000047882 */ /* 0x000fe20000000000 */
[----:B------:R-:W-:Y:S01]  /*0290*/  LOP3.LUT R19, R19, 0x1f, R32, 0xf8, !PT ;  /* 0x0000001f13137812 */ /* 0x000fe200078ef820 */
[----:B01----:R-:W-:Y:S01]  /*02a0*/  UPRMT UR4, UR5, 0x654, UR4 ;  /* 0x0000065405047896 */ /* 0x003fe20008000004 */
[----:B--2---:R-:W-:-:S02]  /*02b0*/  SEL R13, R13, RZ, !P2 ;  /* 0x000000ff0d0d7207 */ /* 0x004fc40005000000 */
[----:B------:R-:W-:Y:S02]  /*02c0*/  SEL R23, R12, RZ, !P2 ;  /* 0x000000ff0c177207 */ /* 0x000fe40005000000 */
[----:B------:R-:W-:Y:S01]  /*02d0*/  SEL R25, R14, RZ, !P2 ;  /* 0x000000ff0e197207 */ /* 0x000fe20005000000 */
[--C-:B---3--:R-:W-:Y:S02]  /*02e0*/  FADD R13, R13, R2.reuse ;  /* 0x000000020d0d7221 */ /* 0x108fe40000000000 */
[--C-:B------:R-:W-:Y:S01]  /*02f0*/  FADD R12, R23, R2.reuse ;  /* 0x00000002170c7221 */ /* 0x100fe20000000000 */
[----:B------:R-:W-:Y:S01]  /*0300*/  SEL R15, R15, RZ, !P2 ;  /* 0x000000ff0f0f7207 */ /* 0x000fe20005000000 */
[----:B------:R-:W-:Y:S02]  /*0310*/  FADD R14, R25, R2 ;  /* 0x00000002190e7221 */ /* 0x000fe40000000000 */
[----:B------:R-:W-:Y:S02]  /*0320*/  FADD R23, R13, R12 ;  /* 0x0000000c0d177221 */ /* 0x000fe40000000000 */
[----:B------:R-:W-:-:S02]  /*0330*/  FADD R15, R15, R2 ;  /* 0x000000020f0f7221 */ /* 0x000fc40000000000 */
[----:B------:R-:W-:-:S04]  /*0340*/  FADD R2, R14, R23 ;  /* 0x000000170e027221 */ /* 0x000fc80000000000 */
[----:B------:R-:W-:-:S05]  /*0350*/  FADD R2, R15, R2 ;  /* 0x000000020f027221 */ /* 0x000fca0000000000 */
[----:B------:R-:W-:Y:S02]  /*0360*/  FSEL R2, R2, RZ, !P2 ;  /* 0x000000ff02027208 */ /* 0x000fe40005000000 */
[----:B----4-:R-:W-:-:S03]  /*0370*/  SEL R9, R9, RZ, !P1 ;  /* 0x000000ff09097207 */ /* 0x010fc60004800000 */
[----:B------:R-:W0:Y:S01]  /*0380*/  SHFL.BFLY PT, R23, R2, 0x8, 0x1f ;  /* 0x0d001f0002177f89 */ /* 0x000e2200000e0000 */
[----:B-----5:R-:W-:Y:S02]  /*0390*/  SEL R21, R8, RZ, !P1 ;  /* 0x000000ff08157207 */ /* 0x020fe40004800000 */
[----:B------:R-:W-:Y:S01]  /*03a0*/  SEL R25, R10, RZ, !P1 ;  /* 0x000000ff0a197207 */ /* 0x000fe20004800000 */
[--C-:B------:R-:W-:Y:S01]  /*03b0*/  FADD R9, R9, R6.reuse ;  /* 0x0000000609097221 */ /* 0x100fe20000000000 */
[----:B------:R-:W-:Y:S01]  /*03c0*/  SEL R11, R11, RZ, !P1 ;  /* 0x000000ff0b0b7207 */ /* 0x000fe20004800000 */
[--C-:B------:R-:W-:Y:S02]  /*03d0*/  FADD R8, R21, R6.reuse ;  /* 0x0000000615087221 */ /* 0x100fe40000000000 */
[----:B------:R-:W-:Y:S02]  /*03e0*/  FADD R10, R25, R6 ;  /* 0x00000006190a7221 */ /* 0x000fe40000000000 */
[----:B------:R-:W-:Y:S01]  /*03f0*/  FADD R21, R9, R8 ;  /* 0x0000000809157221 */ /* 0x000fe20000000000 */
[----:B------:R-:W-:-:S03]  /*0400*/  FADD R11, R11, R6 ;  /* 0x000000060b0b7221 */ /* 0x000fc60000000000 */
[----:B------:R-:W-:-:S04]  /*0410*/  FADD R6, R10, R21 ;  /* 0x000000150a067221 */ /* 0x000fc80000000000 */
[----:B------:R-:W-:-:S05]  /*0420*/  FADD R6, R11, R6 ;  /* 0x000000060b067221 */ /* 0x000fca0000000000 */
[----:B------:R-:W-:Y:S01]  /*0430*/  FSEL R6, R6, RZ, !P1 ;  /* 0x000000ff06067208 */ /* 0x000fe20004800000 */
[----:B0-----:R-:W-:-:S04]  /*0440*/  FADD R23, R2, R23 ;  /* 0x0000001702177221 */ /* 0x001fc80000000000 */
[----:B------:R-:W0:Y:S04]  /*0450*/  SHFL.BFLY PT, R25, R6, 0x8, 0x1f ;  /* 0x0d001f0006197f89 */ /* 0x000e2800000e0000 */
[----:B------:R-:W1:Y:S01]  /*0460*/  SHFL.BFLY PT, R2, R23, 0x4, 0x1f ;  /* 0x0c801f0017027f89 */ /* 0x000e6200000e0000 */
[----:B0-----:R-:W-:Y:S01]  /*0470*/  FADD R25, R6, R25 ;  /* 0x0000001906197221 */ /* 0x001fe20000000000 */
[----:B-1----:R-:W-:-:S04]  /*0480*/  FADD R2, R23, R2 ;  /* 0x0000000217027221 */ /* 0x002fc80000000000 */
        /* <DEDUP_REMOVED lines=8> */
[----:B------:R-:W0:Y:S01]  /*0510*/  SHFL.BFLY PT, R2, R27, 0x1, 0x1f ;  /* 0x0c201f001b027f89 */ /* 0x000e2200000e0000 */
[C---:B------:R-:W-:Y:S01]  /*0520*/  FFMA R30, R36.reuse, -0.015625, R13 ;  /* 0xbc800000241e7823 */ /* 0x040fe2000000000d */
[C---:B------:R-:W-:Y:S01]  /*0530*/  FFMA R18, R36.reuse, -0.015625, R12 ;  /* 0xbc80000024127823 */ /* 0x040fe2000000000c */
[C---:B------:R-:W-:Y:S01]  /*0540*/  FFMA R6, R36.reuse, -0.015625, R14 ;  /* 0xbc80000024067823 */ /* 0x040fe2000000000e */
[----:B------:R-:W-:Y:S01]  /*0550*/  FFMA R28, R36, -0.015625, R15 ;  /* 0xbc800000241c7823 */ /* 0x000fe2000000000f */
[----:B------:R-:W-:-:S04]  /*0560*/  FMUL R23, R30, R30 ;  /* 0x0000001e1e177220 */ /* 0x000fc80000400000 */
[----:B------:R-:W-:-:S04]  /*0570*/  FFMA R23, R18, R18, R23 ;  /* 0x0000001212177223 */ /* 0x000fc80000000017 */
[----:B------:R-:W-:-:S04]  /*0580*/  FFMA R23, R6, R6, R23 ;  /* 0x0000000606177223 */ /* 0x000fc80000000017 */
[----:B------:R-:W-:-:S05]  /*0590*/  FFMA R23, R28, R28, R23 ;  /* 0x0000001c1c177223 */ /* 0x000fca0000000017 */
[----:B------:R-:W-:Y:S01]  /*05a0*/  FSEL R25, R23, RZ, !P2 ;  /* 0x000000ff17197208 */ /* 0x000fe20005000000 */
[----:B0-----:R-:W-:-:S04]  /*05b0*/  FADD R23, R27, R2 ;  /* 0x000000021b177221 */ /* 0x001fc80000000000 */
[----:B------:R-:W0:Y:S01]  /*05c0*/  SHFL.BFLY PT, R20, R25, 0x8, 0x1f ;  /* 0x0d001f0019147f89 */ /* 0x000e2200000e0000 */
[C---:B------:R-:W-:Y:S01]  /*05d0*/  FFMA R24, R23.reuse, -0.015625, R9 ;  /* 0xbc80000017187823 */ /* 0x040fe20000000009 */
[C---:B------:R-:W-:Y:S01]  /*05e0*/  FFMA R22, R23.reuse, -0.015625, R8 ;  /* 0xbc80000017167823 */ /* 0x040fe20000000008 */
[----:B------:R-:W-:Y:S02]  /*05f0*/  FFMA R26, R23, -0.015625, R10 ;  /* 0xbc800000171a7823 */ /* 0x000fe4000000000a */
[----:B------:R-:W-:-:S04]  /*0600*/  FMUL R21, R24, R24 ;  /* 0x0000001818157220 */ /* 0x000fc80000400000 */
[----:B------:R-:W-:-:S04]  /*0610*/  FFMA R21, R22, R22, R21 ;  /* 0x0000001616157223 */ /* 0x000fc80000000015 */
[----:B------:R-:W-:Y:S01]  /*0620*/  FFMA R21, R26, R26, R21 ;  /* 0x0000001a1a157223 */ /* 0x000fe20000000015 */
[----:B0-----:R-:W-:Y:S01]  /*0630*/  FADD R2, R25, R20 ;  /* 0x0000001419027221 */ /* 0x001fe20000000000 */
[----:B------:R-:W-:-:S04]  /*0640*/  FFMA R20, R23, -0.015625, R11 ;  /* 0xbc80000017147823 */ /* 0x000fc8000000000b */
[----:B------:R-:W0:Y:S01]  /*0650*/  SHFL.BFLY PT, R27, R2, 0x4, 0x1f ;  /* 0x0c801f00021b7f89 */ /* 0x000e2200000e0000 */
[----:B------:R-:W-:-:S05]  /*0660*/  FFMA R21, R20, R20, R21 ;  /* 0x0000001414157223 */ /* 0x000fca0000000015 */
[----:B------:R-:W-:-:S05]  /*0670*/  FSEL R21, R21, RZ, !P1 ;  /* 0x000000ff15157208 */ /* 0x000fca0004800000 */
[----:B------:R-:W1:Y:S01]  /*0680*/  SHFL.BFLY PT, R25, R21, 0x8, 0x1f ;  /* 0x0d001f0015197f89 */ /* 0x000e6200000e0000 */
[----:B0-----:R-:W-:Y:S01]  /*0690*/  FADD R27, R2, R27 ;  /* 0x0000001b021b7221 */ /* 0x001fe20000000000 */
[----:B------:R-:W-:-:S04]  /*06a0*/  HFMA2.MMA R2, -RZ, RZ, 1.125, 0 ;  /* 0x3c800000ff027435 */ /* 0x000fc800000001ff */
[----:B------:R-:W0:Y:S01]  /*06b0*/  SHFL.BFLY PT, R34, R27, 0x2, 0x1f ;  /* 0x0c401f001b227f89 */ /* 0x000e2200000e0000 */
[----:B-1----:R-:W-:-:S05]  /*06c0*/  FADD R25, R21, R25 ;  /* 0x0000001915197221 */ /* 0x002fca0000000000 */
[----:B------:R-:W1:Y:S01]  /*06d0*/  SHFL.BFLY PT, R29, R25, 0x4, 0x1f ;  /* 0x0c801f00191d7f89 */ /* 0x000e6200000e0000 */
[----:B0-----:R-:W-:Y:S01]  /*06e0*/  FADD R34, R27, R34 ;  /* 0x000000221b227221 */ /* 0x001fe20000000000 */
[----:B------:R-:W-:-:S04]  /*06f0*/  LOP3.LUT R27, R32, 0x1f, RZ, 0xc0, !PT ;  /* 0x0000001f201b7812 */ /* 0x000fc800078ec0ff */
[----:B------:R-:W0:Y:S01]  /*0700*/  SHFL.BFLY PT, R31, R34, 0x1, 0x1f ;  /* 0x0c201f00221f7f89 */ /* 0x000e2200000e0000 */
[----:B------:R-:W-:Y:S01]  /*0710*/  LEA R27, R27, UR4, 0x2 ;  /* 0x000000041b1b7c11 */ /* 0x000fe2000f8e10ff */
[----:B-1----:R-:W-:-:S05]  /*0720*/  FADD R35, R25, R29 ;  /* 0x0000001d19237221 */ /* 0x002fca0000000000 */
[----:B------:R-:W1:Y:S01]  /*0730*/  SHFL.BFLY PT, R29, R35, 0x2, 0x1f ;  /* 0x0c401f00231d7f89 */ /* 0x000e6200000e0000 */
[----:B0-----:R-:W-:Y:S01]  /*0740*/  FADD R31, R34, R31 ;  /* 0x0000001f221f7221 */ /* 0x001fe20000000000 */
[----:B------:R-:W-:-:S03]  /*0750*/  LEA R34, R0, UR4, 0x2 ;  /* 0x0000000400227c11 */ /* 0x000fc6000f8e10ff */
[----:B------:R-:W-:Y:S02]  /*0760*/  FFMA R33, R31, R2, 9.9999997473787516356e-06 ;  /* 0x3727c5ac1f217423 */ /* 0x000fe40000000002 */
[----:B------:R-:W-:Y:S04]  /*0770*/  STS [R34], R36 ;  /* 0x0000002422007388 */ /* 0x000fe80000000800 */
[----:B------:R-:W0:Y:S01]  /*0780*/  MUFU.RSQ R33, R33 ;  /* 0x0000002100217308 */ /* 0x000e220000001400 */
[----:B------:R2:W-:Y:S01]  /*0790*/  STS [R34+0x40], R23 ;  /* 0x0000401722007388 */ /* 0x0005e20000000800 */
[----:B-1----:R-:W-:-:S05]  /*07a0*/  FADD R21, R35, R29 ;  /* 0x0000001d23157221 */ /* 0x002fca0000000000 */
[----:B------:R-:W1:Y:S01]  /*07b0*/  SHFL.BFLY PT, R29, R21, 0x1, 0x1f ;  /* 0x0c201f00151d7f89 */ /* 0x000e6200000e0000 */
[-C--:B0-----:R-:W-:Y:S01]  /*07c0*/  FMUL R18, R18, R33.reuse ;  /* 0x0000002112127220 */ /* 0x081fe20000400000 */
[-C--:B--2---:R-:W-:Y:S01]  /*07d0*/  FMUL R23, R30, R33.reuse ;  /* 0x000000211e177220 */ /* 0x084fe20000400000 */
[----:B------:R-:W-:Y:S02]  /*07e0*/  FMUL R6, R6, R33 ;  /* 0x0000002106067220 */ /* 0x000fe40000400000 */
[C---:B------:R-:W-:Y:S01]  /*07f0*/  FADD.FTZ R0, |R18|.reuse, -RZ ;  /* 0x800000ff12007221 */ /* 0x040fe20000010200 */
[----:B------:R-:W-:Y:S01]  /*0800*/  FMUL R25, R18, 1.4426950216293334961 ;  /* 0x3fb8aa3b12197820 */ /* 0x000fe20000400000 */
[----:B------:R-:W-:Y:S01]  /*0810*/  FMUL R35, R23, 1.4426950216293334961 ;  /* 0x3fb8aa3b17237820 */ /* 0x000fe20000400000 */
[----:B------:R-:W-:Y:S02]  /*0820*/  BAR.SYNC.DEFER_BLOCKING 0x0 ;  /* 0x0000000000007b1d */ /* 0x000fe40000010000 */
[----:B------:R-:W-:-:S04]  /*0830*/  FSETP.GEU.AND P0, PT, R0, 0.40999999642372131348, PT ;  /* 0x3ed1eb850000780b */ /* 0x000fc80003f0e000 */
[----:B------:R-:W0:Y:S01]  /*0840*/  FRND R25, R25 ;  /* 0x0000001900197307 */ /* 0x000e220000201000 */
[----:B-1----:R-:W-:-:S07]  /*0850*/  FADD R29, R21, R29 ;  /* 0x0000001d151d7221 */ /* 0x002fce0000000000 */
[----:B------:R-:W1:Y:S01]  /*0860*/  FRND R35, R35 ;  /* 0x0000002300237307 */ /* 0x000e620000201000 */
[----:B0-----:R-:W-:Y:S02]  /*0870*/  FSEL R21, R25, RZ, P0 ;  /* 0x000000ff19157208 */ /* 0x001fe40000000000 */
[----:B------:R-:W-:Y:S01]  /*0880*/  MOV R25, 0x3ab5ebe6 ;  /* 0x3ab5ebe600197802 */ /* 0x000fe20000000f00 */
[----:B------:R-:W-:Y:S01]  /*0890*/  LDS R0, [R27] ;  /* 0x000000001b007984 */ /* 0x000fe20000000800 */
[----:B------:R-:W-:Y:S01]  /*08a0*/  BAR.SYNC.DEFER_BLOCKING 0x0 ;  /* 0x0000000000007b1d */ /* 0x000fe20000010000 */
[C---:B------:R-:W-:Y:S01]  /*08b0*/  FFMA.FTZ R30, -R21.reuse, 0.693145751953125, R18 ;  /* 0x3f317200151e7823 */ /* 0x040fe20000010112 */
[----:B------:R-:W-:-:S03]  /*08c0*/  FSETP.NEU.AND P6, PT, R21, 128, PT ;  /* 0x430000001500780b */ /* 0x000fc60003fcd000 */
[----:B------:R-:W-:-:S04]  /*08d0*/  FFMA.FTZ R30, -R21, 1.428606765330187045e-06, R30 ;  /* 0x35bfbe8e151e7823 */ /* 0x000fc8000001011e */
[----:B------:R-:W-:-:S04]  /*08e0*/  FFMA.FTZ R37, R30, R25, 0.0083824126049876213074 ;  /* 0x3c0956631e257423 */ /* 0x000fc80000010019 */
[----:B------:R-:W-:-:S04]  /*08f0*/  FFMA.FTZ R37, R30, R37, 0.041667830199003219604 ;  /* 0x3d2aabe31e257423 */ /* 0x000fc80000010025 */
[----:B------:R-:W-:-:S04]  /*0900*/  FFMA.FTZ R37, R30, R37, 0.16666397452354431152 ;  /* 0x3e2aa9f61e257423 */ /* 0x000fc80000010025 */
[C---:B------:R-:W-:Y:S01]  /*0910*/  FFMA.FTZ R37, R30.reuse, R37, 0.49999994039535522461 ;  /* 0x3efffffe1e257423 */ /* 0x040fe20000010025 */
[----:B------:R0:W-:Y:S03]  /*0920*/  STS [R34], R31 ;  /* 0x0000001f22007388 */ /* 0x0001e60000000800 */
[C---:B------:R-:W-:Y:S01]  /*0930*/  FMUL R37, R30.reuse, R37 ;  /* 0x000000251e257220 */ /* 0x040fe20000400000 */
[----:B------:R2:W-:Y:S03]  /*0940*/  STS [R34+0x40], R29 ;  /* 0x0000401d22007388 */ /* 0x0005e60000000800 */
[----:B------:R-:W-:Y:S01]  /*0950*/  FFMA.FTZ R37, R30, R37, R30 ;  /* 0x000000251e257223 */ /* 0x000fe2000001001e */
[----:B------:R-:W-:Y:S01]  /*0960*/  BAR.SYNC.DEFER_BLOCKING 0x0 ;  /* 0x0000000000007b1d */ /* 0x000fe20000010000 */
[----:B0-----:R-:W-:Y:S01]  /*0970*/  FSEL R31, R21, 127, P6 ;  /* 0x42fe0000151f7808 */ /* 0x001fe20003000000 */
[----:B--2---:R-:W-:-:S05]  /*0980*/  FADD.FTZ R34, |R23|, -RZ ;  /* 0x800000ff17227221 */ /* 0x004fca0000010200 */
[----:B------:R-:W-:Y:S01]  /*0990*/  FSETP.GEU.AND P0, PT, R34, 0.40999999642372131348, PT ;  /* 0x3ed1eb852200780b */ /* 0x000fe20003f0e000 */
[----:B------:R0:W-:Y:S04]  /*09a0*/  @!P2 STG.E.128 desc[UR6][R16.64], R12 ;  /* 0x0000000c1000a986 */ /* 0x0001e8000c101d06 */
[----:B------:R-:W-:Y:S01]  /*09b0*/  @!P1 STG.E.128 desc[UR6][R4.64], R8 ;  /* 0x0000000804009986 */ /* 0x000fe2000c101d06 */
[----:B0-----:R-:W0:Y:S01]  /*09c0*/  MUFU.EX2 R14, R31 ;  /* 0x0000001f000e7308 */ /* 0x001e220000000800 */
[----:B-1----:R-:W-:Y:S01]  /*09d0*/  FSEL R12, R35, RZ, P0 ;  /* 0x000000ff230c7208 */ /* 0x002fe20000000000 */
[----:B------:R-:W-:-:S03]  /*09e0*/  FMUL R15, R6, 1.4426950216293334961 ;  /* 0x3fb8aa3b060f7820 */ /* 0x000fc60000400000 */
[C---:B------:R-:W-:Y:S01]  /*09f0*/  FSETP.NEU.AND P5, PT, R12.reuse, 128, PT ;  /* 0x430000000c00780b */ /* 0x040fe20003fad000 */
[C---:B------:R-:W-:Y:S02]  /*0a00*/  FFMA.FTZ R13, -R12.reuse, 0.693145751953125, R23 ;  /* 0x3f3172000c0d7823 */ /* 0x040fe40000010117 */
[----:B------:R-:W-:Y:S02]  /*0a10*/  FRND R31, R15 ;  /* 0x0000000f001f7307 */ /* 0x000fe40000201000 */
[C---:B------:R-:W-:Y:S01]  /*0a20*/  FFMA.FTZ R16, -R12.reuse, 1.428606765330187045e-06, R13 ;  /* 0x35bfbe8e0c107823 */ /* 0x040fe2000001010d */
[----:B------:R-:W-:Y:S01]  /*0a30*/  FSEL R13, R12, 127, P5 ;  /* 0x42fe00000c0d7808 */ /* 0x000fe20002800000 */
[----:B0-----:R-:W-:-:S05]  /*0a40*/  FADD R17, R14, -1 ;  /* 0xbf8000000e117421 */ /* 0x001fca0000000000 */
[----:B------:R-:W0:Y:S01]  /*0a50*/  MUFU.EX2 R13, R13 ;  /* 0x0000000d000d7308 */ /* 0x000e220000000800 */
[----:B------:R-:W-:Y:S01]  /*0a60*/  FFMA.FTZ R14, R14, R37, R17 ;  /* 0x000000250e0e7223 */ /* 0x000fe20000010011 */
[----:B------:R-:W-:-:S03]  /*0a70*/  FFMA.FTZ R17, R16, R25, 0.0083824126049876213074 ;  /* 0x3c09566310117423 */ /* 0x000fc60000010019 */
[----:B------:R-:W-:Y:S01]  /*0a80*/  @!P6 FADD R14, R14, R14 ;  /* 0x0000000e0e0ee221 */ /* 0x000fe20000000000 */
[----:B------:R-:W-:-:S04]  /*0a90*/  FFMA.FTZ R17, R16, R17, 0.041667830199003219604 ;  /* 0x3d2aabe310117423 */ /* 0x000fc80000010011 */
[----:B------:R-:W-:Y:S01]  /*0aa0*/  FFMA.FTZ R35, R16, R17, 0.16666397452354431152 ;  /* 0x3e2aa9f610237423 */ /* 0x000fe20000010011 */
[----:B------:R-:W-:-:S03]  /*0ab0*/  FADD.FTZ R17, |R6|, -RZ ;  /* 0x800000ff06117221 */ /* 0x000fc60000010200 */
[C---:B------:R-:W-:Y:S01]  /*0ac0*/  FFMA.FTZ R35, R16.reuse, R35, 0.49999994039535522461 ;  /* 0x3efffffe10237423 */ /* 0x040fe20000010023 */
[----:B0-----:R-:W-:Y:S01]  /*0ad0*/  FADD R36, R13, -1 ;  /* 0xbf8000000d247421 */ /* 0x001fe20000000000 */
[----:B------:R-:W-:Y:S02]  /*0ae0*/  FSETP.GEU.AND P0, PT, R17, 0.40999999642372131348, PT ;  /* 0x3ed1eb851100780b */ /* 0x000fe40003f0e000 */
[C---:B------:R-:W-:Y:S02]  /*0af0*/  FMUL R35, R16.reuse, R35 ;  /* 0x0000002310237220 */ /* 0x040fe40000400000 */
[----:B------:R-:W-:Y:S02]  /*0b00*/  FSEL R31, R31, RZ, P0 ;  /* 0x000000ff1f1f7208 */ /* 0x000fe40000000000 */
[----:B------:R-:W-:Y:S01]  /*0b10*/  FFMA.FTZ R34, R16, R35, R16 ;  /* 0x0000002310227223 */ /* 0x000fe20000010010 */
[----:B------:R-:W-:Y:S01]  /*0b20*/  FMUL R16, R28, R33 ;  /* 0x000000211c107220 */ /* 0x000fe20000400000 */
[C---:B------:R-:W-:Y:S01]  /*0b30*/  FSETP.NEU.AND P4, PT, R31.reuse, 128, PT ;  /* 0x430000001f00780b */ /* 0x040fe20003f8d000 */
[----:B------:R-:W-:Y:S01]  /*0b40*/  FFMA.FTZ R30, -R31, 0.693145751953125, R6 ;  /* 0x3f3172001f1e7823 */ /* 0x000fe20000010106 */
[----:B------:R-:W-:Y:S01]  /*0b50*/  FFMA.FTZ R28, R13, R34, R36 ;  /* 0x000000220d1c7223 */ /* 0x000fe20000010024 */
[----:B------:R-:W-:Y:S01]  /*0b60*/  FMUL R15, R16, 1.4426950216293334961 ;  /* 0x3fb8aa3b100f7820 */ /* 0x000fe20000400000 */
[C---:B------:R-:W-:Y:S01]  /*0b70*/  FSEL R13, R31.reuse, 127, P4 ;  /* 0x42fe00001f0d7808 */ /* 0x040fe20002000000 */
[----:B------:R-:W-:Y:S01]  /*0b80*/  FFMA.FTZ R30, -R31, 1.428606765330187045e-06, R30 ;  /* 0x35bfbe8e1f1e7823 */ /* 0x000fe2000001011e */
[----:B------:R-:W-:-:S03]  /*0b90*/  @!P5 FADD R28, R28, R28 ;  /* 0x0000001c1c1cd221 */ /* 0x000fc60000000000 */
[C---:B------:R-:W-:Y:S01]  /*0ba0*/  FFMA.FTZ R17, R30.reuse, R25, 0.0083824126049876213074 ;  /* 0x3c0956631e117423 */ /* 0x040fe20000010019 */
[----:B------:R-:W0:Y:S03]  /*0bb0*/  FRND R15, R15 ;  /* 0x0000000f000f7307 */ /* 0x000e260000201000 */
[----:B------:R-:W-:-:S04]  /*0bc0*/  FFMA.FTZ R17, R30, R17, 0.041667830199003219604 ;  /* 0x3d2aabe31e117423 */ /* 0x000fc80000010011 */
[----:B------:R-:W-:Y:S01]  /*0bd0*/  FFMA.FTZ R33, R30, R17, 0.16666397452354431152 ;  /* 0x3e2aa9f61e217423 */ /* 0x000fe20000010011 */
[----:B------:R-:W1:Y:S01]  /*0be0*/  MUFU.EX2 R13, R13 ;  /* 0x0000000d000d7308 */ /* 0x000e620000000800 */
[----:B------:R-:W-:Y:S02]  /*0bf0*/  FADD.FTZ R17, |R16|, -RZ ;  /* 0x800000ff10117221 */ /* 0x000fe40000010200 */
[----:B------:R-:W-:-:S03]  /*0c00*/  FFMA.FTZ R33, R30, R33, 0.49999994039535522461 ;  /* 0x3efffffe1e217423 */ /* 0x000fc60000010021 */
[----:B------:R-:W-:Y:S01]  /*0c10*/  FSETP.GEU.AND P0, PT, R17, 0.40999999642372131348, PT ;  /* 0x3ed1eb851100780b */ /* 0x000fe20003f0e000 */
[----:B------:R-:W-:-:S03]  /*0c20*/  FMUL R33, R30, R33 ;  /* 0x000000211e217220 */ /* 0x000fc60000400000 */
[----:B0-----:R-:W-:Y:S01]  /*0c30*/  FSEL R15, R15, RZ, P0 ;  /* 0x000000ff0f0f7208 */ /* 0x001fe20000000000 */
[----:B------:R-:W-:-:S03]  /*0c40*/  FFMA.FTZ R30, R30, R33, R30 ;  /* 0x000000211e1e7223 */ /* 0x000fc6000001001e */
[----:B------:R-:W-:Y:S01]  /*0c50*/  FSETP.NEU.AND P0, PT, R15, 128, PT ;  /* 0x430000000f00780b */ /* 0x000fe20003f0d000 */
[----:B-1----:R-:W-:-:S03]  /*0c60*/  FADD R34, R13, -1 ;  /* 0xbf8000000d227421 */ /* 0x002fc60000000000 */
[----:B------:R-:W-:Y:S01]  /*0c70*/  FSEL R33, R15, 127, P0 ;  /* 0x42fe00000f217808 */ /* 0x000fe20000000000 */
[----:B------:R-:W-:Y:S01]  /*0c80*/  FFMA.FTZ R30, R13, R30, R34 ;  /* 0x0000001e0d1e7223 */ /* 0x000fe20000010022 */
[C---:B------:R-:W-:Y:S02]  /*0c90*/  FFMA.FTZ R34, -R15.reuse, 0.693145751953125, R16 ;  /* 0x3f3172000f227823 */ /* 0x040fe40000010110 */
[----:B------:R-:W0:Y:S01]  /*0ca0*/  MUFU.EX2 R17, R33 ;  /* 0x0000002100117308 */ /* 0x000e220000000800 */
[----:B------:R-:W-:Y:S01]  /*0cb0*/  @!P4 FADD R30, R30, R30 ;  /* 0x0000001e1e1ec221 */ /* 0x000fe20000000000 */
[----:B------:R-:W-:-:S04]  /*0cc0*/  FFMA.FTZ R34, -R15, 1.428606765330187045e-06, R34 ;  /* 0x35bfbe8e0f227823 */ /* 0x000fc80000010122 */
[----:B------:R-:W-:-:S04]  /*0cd0*/  FFMA.FTZ R13, R34, R25, 0.0083824126049876213074 ;  /* 0x3c095663220d7423 */ /* 0x000fc80000010019 */
[----:B------:R-:W-:Y:S01]  /*0ce0*/  FFMA.FTZ R35, R34, R13, 0.041667830199003219604 ;  /* 0x3d2aabe322237423 */ /* 0x000fe2000001000d */
[----:B------:R-:W-:Y:S01]  /*0cf0*/  FFMA R13, R29, R2, 9.9999997473787516356e-06 ;  /* 0x3727c5ac1d0d7423 */ /* 0x000fe20000000002 */
[----:B------:R-:W-:Y:S02]  /*0d00*/  FSEL R29, R21, 127, P6 ;  /* 0x42fe0000151d7808 */ /* 0x000fe40003000000 */
[----:B------:R-:W-:Y:S01]  /*0d10*/  FSETP.NEU.AND P6, PT, R18, RZ, PT ;  /* 0x000000ff1200720b */ /* 0x000fe20003fcd000 */
[C---:B------:R-:W-:Y:S01]  /*0d20*/  FFMA.FTZ R35, R34.reuse, R35, 0.16666397452354431152 ;  /* 0x3e2aa9f622237423 */ /* 0x040fe20000010023 */
[----:B------:R-:W-:Y:S01]  /*0d30*/  FSETP.GT.AND P3, PT, R29, 128, PT ;  /* 0x430000001d00780b */ /* 0x000fe20003f64000 */
[----:B------:R-:W1:Y:S01]  /*0d40*/  MUFU.RSQ R13, R13 ;  /* 0x0000000d000d7308 */ /* 0x000e620000001400 */
[----:B0-----:R-:W-:Y:S01]  /*0d50*/  FADD R36, R17, -1 ;  /* 0xbf80000011247421 */ /* 0x001fe20000000000 */
[----:B------:R-:W-:Y:S01]  /*0d60*/  FFMA.FTZ R35, R34, R35, 0.49999994039535522461 ;  /* 0x3efffffe22237423 */ /* 0x000fe20000010023 */
[----:B------:R-:W-:-:S03]  /*0d70*/  FSEL R14, R14, +INF , !P3 ;  /* 0x7f8000000e0e7808 */ /* 0x000fc60005800000 */
[----:B------:R-:W-:-:S04]  /*0d80*/  FMUL R35, R34, R35 ;  /* 0x0000002322237220 */ /* 0x000fc80000400000 */
[----:B------:R-:W-:-:S04]  /*0d90*/  FFMA.FTZ R34, R34, R35, R34 ;  /* 0x0000002322227223 */ /* 0x000fc80000010022 */
[----:B------:R-:W-:Y:S01]  /*0da0*/  FFMA.FTZ R17, R17, R34, R36 ;  /* 0x0000002211117223 */ /* 0x000fe20000010024 */
[-C--:B-1----:R-:W-:Y:S01]  /*0db0*/  FMUL R22, R22, R13.reuse ;  /* 0x0000000d16167220 */ /* 0x082fe20000400000 */
[-C--:B------:R-:W-:Y:S01]  /*0dc0*/  FMUL R24, R24, R13.reuse ;  /* 0x0000000d18187220 */ /* 0x080fe20000400000 */
[-C--:B------:R-:W-:Y:S01]  /*0dd0*/  FMUL R26, R26, R13.reuse ;  /* 0x0000000d1a1a7220 */ /* 0x080fe20000400000 */
[----:B------:R-:W-:Y:S01]  /*0de0*/  @!P0 FADD R17, R17, R17 ;  /* 0x0000001111118221 */ /* 0x000fe20000000000 */
[C---:B------:R-:W-:Y:S01]  /*0df0*/  FMUL R33, R22.reuse, 1.4426950216293334961 ;  /* 0x3fb8aa3b16217820 */ /* 0x040fe20000400000 */
[----:B------:R-:W-:Y:S01]  /*0e00*/  FADD.FTZ R21, |R22|, -RZ ;  /* 0x800000ff16157221 */ /* 0x000fe20000010200 */
[----:B------:R-:W-:-:S04]  /*0e10*/  FMUL R20, R20, R13 ;  /* 0x0000000d14147220 */ /* 0x000fc80000400000 */
[----:B------:R-:W0:Y:S01]  /*0e20*/  FRND R33, R33 ;  /* 0x0000002100217307 */ /* 0x000e220000201000 */
[----:B------:R-:W-:-:S04]  /*0e30*/  FSETP.GEU.AND P3, PT, R21, 0.40999999642372131348, PT ;  /* 0x3ed1eb851500780b */ /* 0x000fc80003f6e000 */
[----:B0-----:R-:W-:Y:S02]  /*0e40*/  FSEL R21, R33, RZ, P3 ;  /* 0x000000ff21157208 */ /* 0x001fe40001800000 */
[----:B------:R-:W-:Y:S01]  /*0e50*/  FSETP.GEU.AND P3, PT, R29, -25, PT ;  /* 0xc1c800001d00780b */ /* 0x000fe20003f6e000 */
[----:B------:R-:W-:-:S03]  /*0e60*/  FADD R29, R18, R18 ;  /* 0x00000012121d7221 */ /* 0x000fc60000000000 */
[----:B------:R-:W-:Y:S01]  /*0e70*/  @P6 FSEL R29, R14, -1, P3 ;  /* 0xbf8000000e1d6808 */ /* 0x000fe20001800000 */
[C---:B------:R-:W-:Y:S01]  /*0e80*/  FFMA.FTZ R14, -R21.reuse, 0.693145751953125, R22 ;  /* 0x3f317200150e7823 */ /* 0x040fe20000010116 */
[----:B------:R-:W-:Y:S02]  /*0e90*/  FSETP.NEU.AND P3, PT, R21, 128, PT ;  /* 0x430000001500780b */ /* 0x000fe40003f6d000 */
[----:B------:R-:W-:Y:S01]  /*0ea0*/  FSETP.NEU.AND P6, PT, R23, RZ, PT ;  /* 0x000000ff1700720b */ /* 0x000fe20003fcd000 */
[C---:B------:R-:W-:Y:S01]  /*0eb0*/  FFMA.FTZ R14, -R21.reuse, 1.428606765330187045e-06, R14 ;  /* 0x35bfbe8e150e7823 */ /* 0x040fe2000001010e */
[----:B------:R-:W-:-:S03]  /*0ec0*/  FSEL R21, R21, 127, P3 ;  /* 0x42fe000015157808 */ /* 0x000fc60001800000 */
[----:B------:R-:W-:-:S04]  /*0ed0*/  FFMA.FTZ R33, R14, R25, 0.0083824126049876213074 ;  /* 0x3c0956630e217423 */ /* 0x000fc80000010019 */
[C---:B------:R-:W-:Y:S02]  /*0ee0*/  FFMA.FTZ R35, R14.reuse, R33, 0.041667830199003219604 ;  /* 0x3d2aabe30e237423 */ /* 0x040fe40000010021 */
[----:B------:R-:W0:Y:S02]  /*0ef0*/  MUFU.EX2 R33, R21 ;  /* 0x0000001500217308 */ /* 0x000e240000000800 */
[----:B------:R-:W-:-:S04]  /*0f00*/  FFMA.FTZ R35, R14, R35, 0.16666397452354431152 ;  /* 0x3e2aa9f60e237423 */ /* 0x000fc80000010023 */
[----:B------:R-:W-:-:S04]  /*0f10*/  FFMA.FTZ R35, R14, R35, 0.49999994039535522461 ;  /* 0x3efffffe0e237423 */ /* 0x000fc80000010023 */
[----:B------:R-:W-:-:S04]  /*0f20*/  FMUL R35, R14, R35 ;  /* 0x000000230e237220 */ /* 0x000fc80000400000 */
[----:B------:R-:W-:Y:S01]  /*0f30*/  FFMA.FTZ R14, R14, R35, R14 ;  /* 0x000000230e0e7223 */ /* 0x000fe2000001000e */
[----:B0-----:R-:W-:-:S04]  /*0f40*/  FADD R34, R33, -1 ;  /* 0xbf80000021227421 */ /* 0x001fc80000000000 */
[----:B------:R-:W-:Y:S01]  /*0f50*/  FFMA.FTZ R14, R33, R14, R34 ;  /* 0x0000000e210e7223 */ /* 0x000fe20000010022 */
[----:B------:R-:W-:-:S03]  /*0f60*/  FSEL R33, R12, 127, P5 ;  /* 0x42fe00000c217808 */ /* 0x000fc60002800000 */
[----:B------:R-:W-:Y:S01]  /*0f70*/  @!P3 FADD R14, R14, R14 ;  /* 0x0000000e0e0eb221 */ /* 0x000fe20000000000 */
[----:B------:R-:W-:-:S04]  /*0f80*/  FSETP.GT.AND P5, PT, R33, 128, PT ;  /* 0x430000002100780b */ /* 0x000fc80003fa4000 */
[----:B------:R-:W-:Y:S01]  /*0f90*/  FSEL R12, R28, +INF , !P5 ;  /* 0x7f8000001c0c7808 */ /* 0x000fe20006800000 */
[----:B------:R-:W-:Y:S01]  /*0fa0*/  FADD R28, R23, R23 ;  /* 0x00000017171c7221 */ /* 0x000fe20000000000 */
[----:B------:R-:W-:Y:S02]  /*0fb0*/  FSETP.GEU.AND P5, PT, R33, -25, PT ;  /* 0xc1c800002100780b */ /* 0x000fe40003fae000 */
[----:B------:R-:W-:Y:S01]  /*0fc0*/  FSEL R33, R31, 127, P4 ;  /* 0x42fe00001f217808 */ /* 0x000fe20002000000 */
[----:B------:R-:W-:Y:S01]  /*0fd0*/  FADD.FTZ R31, |R24|, -RZ ;  /* 0x800000ff181f7221 */ /* 0x000fe20000010200 */
[----:B------:R-:W-:Y:S01]  /*0fe0*/  @P6 FSEL R28, R12, -1, P5 ;  /* 0xbf8000000c1c6808 */ /* 0x000fe20002800000 */
[----:B------:R-:W-:Y:S01]  /*0ff0*/  FMUL R12, R24, 1.4426950216293334961 ;  /* 0x3fb8aa3b180c7820 */ /* 0x000fe20000400000 */
[----:B------:R-:W-:Y:S02]  /*1000*/  FSETP.GT.AND P6, PT, R33, 128, PT ;  /* 0x430000002100780b */ /* 0x000fe40003fc4000 */
[----:B------:R-:W-:Y:S01]  /*1010*/  FSETP.GEU.AND P4, PT, R31, 0.40999999642372131348, PT ;  /* 0x3ed1eb851f00780b */ /* 0x000fe20003f8e000 */
[----:B------:R-:W-:Y:S01]  /*1020*/  FADD R31, R6, R6 ;  /* 0x00000006061f7221 */ /* 0x000fe20000000000 */
[----:B------:R-:W-:Y:S01]  /*1030*/  FSEL R30, R30, +INF , !P6 ;  /* 0x7f8000001e1e7808 */ /* 0x000fe20007000000 */
[----:B------:R-:W0:Y:S01]  /*1040*/  FRND R12, R12 ;  /* 0x0000000c000c7307 */ /* 0x000e220000201000 */
[----:B------:R-:W-:-:S02]  /*1050*/  FSETP.GEU.AND P6, PT, R33, -25, PT ;  /* 0xc1c800002100780b */ /* 0x000fc40003fce000 */
[----:B------:R-:W-:Y:S02]  /*1060*/  FSETP.NEU.AND P5, PT, R6, RZ, PT ;  /* 0x000000ff0600720b */ /* 0x000fe40003fad000 */
[----:B0-----:R-:W-:-:S11]  /*1070*/  FSEL R33, R12, RZ, P4 ;  /* 0x000000ff0c217208 */ /* 0x001fd60002000000 */
[----:B------:R-:W-:Y:S02]  /*1080*/  @P5 FSEL R31, R30, -1, P6 ;  /* 0xbf8000001e1f5808 */ /* 0x000fe40003000000 */
[C---:B------:R-:W-:Y:S01]  /*1090*/  FSETP.NEU.AND P4, PT, R33.reuse, 128, PT ;  /* 0x430000002100780b */ /* 0x040fe20003f8d000 */
[----:B------:R-:W-:Y:S01]  /*10a0*/  FFMA.FTZ R12, -R33, 0.693145751953125, R24 ;  /* 0x3f317200210c7823 */ /* 0x000fe20000010118 */
[----:B------:R-:W-:-:S03]  /*10b0*/  FSETP.NEU.AND P5, PT, R16, RZ, PT ;  /* 0x000000ff1000720b */ /* 0x000fc60003fad000 */
[C---:B------:R-:W-:Y:S01]  /*10c0*/  FFMA.FTZ R12, -R33.reuse, 1.428606765330187045e-06, R12 ;  /* 0x35bfbe8e210c7823 */ /* 0x040fe2000001010c */
[----:B------:R-:W-:-:S03]  /*10d0*/  FSEL R33, R33, 127, P4 ;  /* 0x42fe000021217808 */ /* 0x000fc60002000000 */
[C---:B------:R-:W-:Y:S01]  /*10e0*/  FFMA.FTZ R35, R12.reuse, R25, 0.0083824126049876213074 ;  /* 0x3c0956630c237423 */ /* 0x040fe20000010019 */
[----:B------:R-:W0:Y:S03]  /*10f0*/  MUFU.EX2 R30, R33 ;  /* 0x00000021001e7308 */ /* 0x000e260000000800 */
[----:B------:R-:W-:-:S04]  /*1100*/  FFMA.FTZ R35, R12, R35, 0.041667830199003219604 ;  /* 0x3d2aabe30c237423 */ /* 0x000fc80000010023 */
[----:B------:R-:W-:-:S04]  /*1110*/  FFMA.FTZ R35, R12, R35, 0.16666397452354431152 ;  /* 0x3e2aa9f60c237423 */ /* 0x000fc80000010023 */
[----:B------:R-:W-:-:S04]  /*1120*/  FFMA.FTZ R35, R12, R35, 0.49999994039535522461 ;  /* 0x3efffffe0c237423 */ /* 0x000fc80000010023 */
[----:B------:R-:W-:Y:S01]  /*1130*/  FMUL R35, R12, R35 ;  /* 0x000000230c237220 */ /* 0x000fe20000400000 */
[----:B0-----:R-:W-:-:S03]  /*1140*/  FADD R37, R30, -1 ;  /* 0xbf8000001e257421 */ /* 0x001fc60000000000 */
[----:B------:R-:W-:-:S04]  /*1150*/  FFMA.FTZ R35, R12, R35, R12 ;  /* 0x000000230c237223 */ /* 0x000fc8000001000c */
[----:B------:R-:W-:Y:S01]  /*1160*/  FFMA.FTZ R12, R30, R35, R37 ;  /* 0x000000231e0c7223 */ /* 0x000fe20000010025 */
[C---:B------:R-:W-:Y:S01]  /*1170*/  FMUL R30, R26.reuse, 1.4426950216293334961 ;  /* 0x3fb8aa3b1a1e7820 */ /* 0x040fe20000400000 */
[----:B------:R-:W-:Y:S01]  /*1180*/  FSEL R35, R15, 127, P0 ;  /* 0x42fe00000f237808 */ /* 0x000fe20000000000 */
[----:B------:R-:W-:Y:S01]  /*1190*/  FADD.FTZ R15, |R26|, -RZ ;  /* 0x800000ff1a0f7221 */ /* 0x000fe20000010200 */
[----:B------:R0:W1:Y:S01]  /*11a0*/  LDS R37, [R27] ;  /* 0x000000001b257984 */ /* 0x0000620000000800 */
[----:B------:R-:W-:Y:S01]  /*11b0*/  @!P4 FADD R12, R12, R12 ;  /* 0x0000000c0c0cc221 */ /* 0x000fe20000000000 */
[----:B------:R-:W-:Y:S02]  /*11c0*/  BAR.SYNC.DEFER_BLOCKING 0x0 ;  /* 0x0000000000007b1d */ /* 0x000fe40000010000 */
[----:B------:R-:W-:Y:S02]  /*11d0*/  FSETP.GEU.AND P0, PT, R15, 0.40999999642372131348, PT ;  /* 0x3ed1eb850f00780b */ /* 0x000fe40003f0e000 */
[----:B------:R-:W-:Y:S01]  /*11e0*/  FSETP.GT.AND P6, PT, R35, 128, PT ;  /* 0x430000002300780b */ /* 0x000fe20003fc4000 */
[----:B0-----:R-:W-:Y:S01]  /*11f0*/  FADD R27, R26, R26 ;  /* 0x0000001a1a1b7221 */ /* 0x001fe20000000000 */
[----:B------:R-:W-:Y:S01]  /*1200*/  FSETP.GT.AND P4, PT, R33, 128, PT ;  /* 0x430000002100780b */ /* 0x000fe20003f84000 */
[----:B------:R-:W0:Y:S01]  /*1210*/  FRND R30, R30 ;  /* 0x0000001e001e7307 */ /* 0x000e220000201000 */
[----:B------:R-:W-:Y:S01]  /*1220*/  FSEL R34, R17, +INF , !P6 ;  /* 0x7f80000011227808 */ /* 0x000fe20007000000 */
[----:B------:R-:W-:Y:S01]  /*1230*/  FADD R17, R16, R16 ;  /* 0x0000001010117221 */ /* 0x000fe20000000000 */
[----:B------:R-:W-:-:S02]  /*1240*/  FSETP.GEU.AND P6, PT, R35, -25, PT ;  /* 0xc1c800002300780b */ /* 0x000fc40003fce000 */
[----:B------:R-:W-:Y:S02]  /*1250*/  FSEL R12, R12, +INF , !P4 ;  /* 0x7f8000000c0c7808 */ /* 0x000fe40006000000 */
[----:B------:R-:W-:Y:S02]  /*1260*/  @P5 FSEL R17, R34, -1, P6 ;  /* 0xbf80000022115808 */ /* 0x000fe40003000000 */
[----:B------:R-:W-:Y:S02]  /*1270*/  FSETP.NEU.AND P5, PT, R22, RZ, PT ;  /* 0x000000ff1600720b */ /* 0x000fe40003fad000 */
[----:B------:R-:W-:Y:S02]  /*1280*/  FSETP.GT.AND P6, PT, R21, 128, PT ;  /* 0x430000001500780b */ /* 0x000fe40003fc4000 */
[----:B------:R-:W-:Y:S02]  /*1290*/  FSETP.NEU.AND P4, PT, R26, RZ, PT ;  /* 0x000000ff1a00720b */ /* 0x000fe40003f8d000 */
[----:B0-----:R-:W-:-:S02]  /*12a0*/  FSEL R15, R30, RZ, P0 ;  /* 0x000000ff1e0f7208 */ /* 0x001fc40000000000 */
[----:B------:R-:W-:Y:S02]  /*12b0*/  FSEL R14, R14, +INF , !P6 ;  /* 0x7f8000000e0e7808 */ /* 0x000fe40007000000 */
[C---:B------:R-:W-:Y:S01]  /*12c0*/  FSETP.NEU.AND P0, PT, R15.reuse, 128, PT ;  /* 0x430000000f00780b */ /* 0x040fe20003f0d000 */
[----:B------:R-:W-:Y:S01]  /*12d0*/  FFMA.FTZ R30, -R15, 0.693145751953125, R26 ;  /* 0x3f3172000f1e7823 */ /* 0x000fe2000001011a */
[----:B------:R-:W-:Y:S01]  /*12e0*/  FSETP.GEU.AND P6, PT, R21, -25, PT ;  /* 0xc1c800001500780b */ /* 0x000fe20003fce000 */
[----:B------:R-:W-:Y:S01]  /*12f0*/  FADD R21, R22, R22 ;  /* 0x0000001616157221 */ /* 0x000fe20000000000 */
[C---:B------:R-:W-:Y:S01]  /*1300*/  FSEL R34, R15.reuse, 127, P0 ;  /* 0x42fe00000f227808 */ /* 0x040fe20000000000 */
[----:B------:R-:W-:Y:S01]  /*1310*/  FFMA.FTZ R30, -R15, 1.428606765330187045e-06, R30 ;  /* 0x35bfbe8e0f1e7823 */ /* 0x000fe2000001011e */
[----:B------:R-:W-:Y:S02]  /*1320*/  @P5 FSEL R21, R14, -1, P6 ;  /* 0xbf8000000e155808 */ /* 0x000fe40003000000 */
[----:B------:R-:W-:Y:S01]  /*1330*/  FSETP.NEU.AND P5, PT, R24, RZ, PT ;  /* 0x000000ff1800720b */ /* 0x000fe20003fad000 */
[----:B------:R-:W-:Y:S01]  /*1340*/  FFMA.FTZ R13, R30, R25, 0.0083824126049876213074 ;  /* 0x3c0956631e0d7423 */ /* 0x000fe20000010019 */
[----:B------:R-:W-:Y:S01]  /*1350*/  FSETP.GEU.AND P6, PT, R33, -25, PT ;  /* 0xc1c800002100780b */ /* 0x000fe20003fce000 */
[----:B-1----:R-:W-:-:S02]  /*1360*/  FFMA R37, R37, R2, 9.9999997473787516356e-06 ;  /* 0x3727c5ac25257423 */ /* 0x002fc40000000002 */
[C---:B------:R-:W-:Y:S02]  /*1370*/  FFMA.FTZ R15, R30.reuse, R13, 0.041667830199003219604 ;  /* 0x3d2aabe31e0f7423 */ /* 0x040fe4000001000d */
[----:B------:R-:W0:Y:S02]  /*1380*/  MUFU.EX2 R13, R34 ;  /* 0x00000022000d7308 */ /* 0x000e240000000800 */
[----:B------:R-:W-:-:S04]  /*1390*/  FFMA.FTZ R15, R30, R15, 0.16666397452354431152 ;  /* 0x3e2aa9f61e0f7423 */ /* 0x000fc8000001000f */
[C---:B------:R-:W-:Y:S02]  /*13a0*/  FFMA.FTZ R15, R30.reuse, R15, 0.49999994039535522461 ;  /* 0x3efffffe1e0f7423 */ /* 0x040fe4000001000f */
[----:B------:R-:W-:Y:S02]  /*13b0*/  MUFU.RSQ R37, R37 ;  /* 0x0000002500257308 */ /* 0x000fe40000001400 */
[----:B------:R-:W-:-:S04]  /*13c0*/  FMUL R15, R30, R15 ;  /* 0x0000000f1e0f7220 */ /* 0x000fc80000400000 */
[----:B------:R-:W-:Y:S01]  /*13d0*/  FFMA.FTZ R30, R30, R15, R30 ;  /* 0x0000000f1e1e7223 */ /* 0x000fe2000001001e */
[----:B------:R-:W-:Y:S01]  /*13e0*/  FMUL R15, R20, 1.4426950216293334961 ;  /* 0x3fb8aa3b140f7820 */ /* 0x000fe20000400000 */
[----:B0-----:R-:W-:-:S04]  /*13f0*/  FADD R36, R13, -1 ;  /* 0xbf8000000d247421 */ /* 0x001fc80000000000 */
[----:B------:R-:W-:Y:S01]  /*1400*/  FFMA.FTZ R13, R13, R30, R36 ;  /* 0x0000001e0d0d7223 */ /* 0x000fe20000010024 */
[----:B------:R-:W0:Y:S01]  /*1410*/  FRND R15, R15 ;  /* 0x0000000f000f7307 */ /* 0x000e220000201000 */
[----:B------:R-:W-:Y:S02]  /*1420*/  FADD.FTZ R30, |R20|, -RZ ;  /* 0x800000ff141e7221 */ /* 0x000fe40000010200 */
[----:B------:R-:W-:Y:S01]  /*1430*/  @!P0 FADD R13, R13, R13 ;  /* 0x0000000d0d0d8221 */ /* 0x000fe20000000000 */
[----:B------:R-:W-:Y:S02]  /*1440*/  FSETP.GT.AND P0, PT, R34, 128, PT ;  /* 0x430000002200780b */ /* 0x000fe40003f04000 */
[----:B------:R-:W-:Y:S02]  /*1450*/  FSETP.GEU.AND P3, PT, R30, 0.40999999642372131348, PT ;  /* 0x3ed1eb851e00780b */ /* 0x000fe40003f6e000 */
[----:B------:R-:W-:Y:S02]  /*1460*/  FSEL R13, R13, +INF , !P0 ;  /* 0x7f8000000d0d7808 */ /* 0x000fe40004000000 */
[----:B------:R-:W-:-:S04]  /*1470*/  LOP3.LUT P0, RZ, R32, 0xe0, RZ, 0xc0, !PT ;  /* 0x000000e020ff7812 */ /* 0x000fc8000780c0ff */
[----:B------:R-:W-:Y:S02]  /*1480*/  ISETP.LT.AND P0, PT, R19, 0x800, !P0 ;  /* 0x000008001300780c */ /* 0x000fe40004701270 */
[----:B0-----:R-:W-:-:S04]  /*1490*/  FSEL R35, R15, RZ, P3 ;  /* 0x000000ff0f237208 */ /* 0x001fc80001800000 */
[C---:B------:R-:W-:Y:S01]  /*14a0*/  FSETP.NEU.AND P3, PT, R35.reuse, 128, PT ;  /* 0x430000002300780b */ /* 0x040fe20003f6d000 */
[----:B------:R-:W-:-:S04]  /*14b0*/  FFMA.FTZ R14, -R35, 0.693145751953125, R20 ;  /* 0x3f317200230e7823 */ /* 0x000fc80000010114 */
        /* <DEDUP_REMOVED lines=11> */
[----:B------:R-:W-:Y:S01]  /*1570*/  FADD R25, R24, R24 ;  /* 0x0000001818197221 */ /* 0x000fe20000000000 */
[----:B------:R-:W0:Y:S01]  /*1580*/  LDC.64 R14, c[0x0][0x230] ;  /* 0x00008c00ff0e7b82 */ /* 0x000e220000000a00 */
[----:B------:R-:W-:Y:S01]  /*1590*/  @P5 FSEL R25, R12, -1, P6 ;  /* 0xbf8000000c195808 */ /* 0x000fe20003000000 */
[----:B------:R-:W-:Y:S01]  /*15a0*/  @!P3 FADD R30, R30, R30 ;  /* 0x0000001e1e1eb221 */ /* 0x000fe20000000000 */
[----:B------:R-:W-:Y:S02]  /*15b0*/  FSETP.GEU.AND P5, PT, R34, -25, PT ;  /* 0xc1c800002200780b */ /* 0x000fe40003fae000 */
[----:B------:R-:W-:Y:S02]  /*15c0*/  FSETP.GT.AND P6, PT, R16, RZ, PT ;  /* 0x000000ff1000720b */ /* 0x000fe40003fc4000 */
[----:B------:R-:W-:Y:S02]  /*15d0*/  @P4 FSEL R27, R13, -1, P5 ;  /* 0xbf8000000d1b4808 */ /* 0x000fe40002800000 */
[----:B------:R-:W1:Y:S01]  /*15e0*/  LDC.64 R12, c[0x0][0x218] ;  /* 0x00008600ff0c7b82 */ /* 0x000e620000000a00 */
[----:B------:R-:W-:-:S02]  /*15f0*/  FSETP.GT.AND P5, PT, R35, 128, PT ;  /* 0x430000002300780b */ /* 0x000fc40003fa4000 */
[----:B------:R-:W-:Y:S02]  /*1600*/  FSETP.NEU.AND P3, PT, R20, RZ, PT ;  /* 0x000000ff1400720b */ /* 0x000fe40003f6d000 */
[----:B------:R-:W-:Y:S02]  /*1610*/  FSETP.GEU.AND P4, PT, R35, -25, PT ;  /* 0xc1c800002300780b */ /* 0x000fe40003f8e000 */
[----:B------:R-:W-:Y:S02]  /*1620*/  FSEL R30, R30, +INF , !P5 ;  /* 0x7f8000001e1e7808 */ /* 0x000fe40006800000 */
[----:B------:R-:W-:Y:S02]  /*1630*/  FSETP.GT.AND P5, PT, R18, RZ, PT ;  /* 0x000000ff1200720b */ /* 0x000fe40003fa4000 */
[----:B------:R-:W-:Y:S02]  /*1640*/  FSEL R11, R30, -1, P4 ;  /* 0xbf8000001e0b7808 */ /* 0x000fe40002000000 */
[----:B------:R-:W-:Y:S01]  /*1650*/  FSETP.GT.AND P4, PT, R26, RZ, PT ;  /* 0x000000ff1a00720b */ /* 0x000fe20003f84000 */
[----:B0-----:R-:W-:Y:S01]  /*1660*/  IMAD.WIDE R2, R3, 0x4, R14 ;  /* 0x0000000403027825 */ /* 0x001fe200078e020e */
[----:B------:R-:W-:-:S03]  /*1670*/  FSEL R4, R18, R29, P5 ;  /* 0x0000001d12047208 */ /* 0x000fc60002800000 */
[----:B------:R-:W-:Y:S01]  /*1680*/  @!P3 FADD R11, R20, R20 ;  /* 0x00000014140bb221 */ /* 0x000fe20000000000 */
[----:B------:R-:W-:Y:S01]  /*1690*/  FSEL R10, R26, R27, P4 ;  /* 0x0000001b1a0a7208 */ /* 0x000fe20002000000 */
[----:B------:R-:W-:Y:S01]  /*16a0*/  IMAD.WIDE R14, R7, 0x4, R14 ;  /* 0x00000004070e7825 */ /* 0x000fe200078e020e */
[----:B------:R-:W-:Y:S02]  /*16b0*/  FSEL R7, R16, R17, P6 ;  /* 0x0000001110077208 */ /* 0x000fe40003000000 */
[----:B------:R-:W0:Y:S01]  /*16c0*/  LDC.64 R16, c[0x0][0x228] ;  /* 0x00008a00ff107b82 */ /* 0x000e220000000a00 */
[----:B------:R-:W-:Y:S01]  /*16d0*/  FSETP.GT.AND P6, PT, R6, RZ, PT ;  /* 0x000000ff0600720b */ /* 0x000fe20003fc4000 */
[----:B-1----:R-:W-:Y:S01]  /*16e0*/  IMAD.WIDE R12, R19, 0x4, R12 ;  /* 0x00000004130c7825 */ /* 0x002fe200078e020c */
[----:B------:R-:W-:Y:S02]  /*16f0*/  FSETP.GT.AND P4, PT, R24, RZ, PT ;  /* 0x000000ff1800720b */ /* 0x000fe40003f84000 */
[----:B------:R-:W-:-:S02]  /*1700*/  FSEL R6, R6, R31, P6 ;  /* 0x0000001f06067208 */ /* 0x000fc40003000000 */
[C---:B------:R-:W-:Y:S01]  /*1710*/  FSETP.GT.AND P6, PT, R23.reuse, RZ, PT ;  /* 0x000000ff1700720b */ /* 0x040fe20003fc4000 */
[----:B------:R1:W-:Y:S01]  /*1720*/  @P0 STG.E desc[UR6][R12.64], R37 ;  /* 0x000000250c000986 */ /* 0x0003e2000c101906 */
[----:B------:R-:W-:Y:S02]  /*1730*/  FSETP.GT.AND P5, PT, R22, RZ, PT ;  /* 0x000000ff1600720b */ /* 0x000fe40003fa4000 */
[----:B------:R-:W-:Y:S02]  /*1740*/  FSETP.GT.AND P3, PT, R20, RZ, PT ;  /* 0x000000ff1400720b */ /* 0x000fe40003f64000 */
[----:B------:R-:W-:Y:S02]  /*1750*/  FSEL R5, R23, R28, P6 ;  /* 0x0000001c17057208 */ /* 0x000fe40003000000 */
[----:B------:R-:W-:Y:S02]  /*1760*/  FSEL R9, R24, R25, P4 ;  /* 0x0000001918097208 */ /* 0x000fe40002000000 */
[----:B------:R-:W-:Y:S01]  /*1770*/  FSEL R8, R22, R21, P5 ;  /* 0x0000001516087208 */ /* 0x000fe20002800000 */
[----:B------:R1:W-:Y:S01]  /*1780*/  @!P2 STG.E.128 desc[UR6][R2.64], R4 ;  /* 0x000000040200a986 */ /* 0x0003e2000c101d06 */
[----:B------:R-:W-:-:S05]  /*1790*/  FSEL R11, R20, R11, P3 ;  /* 0x0000000b140b7208 */ /* 0x000fca0001800000 */
[----:B------:R1:W-:Y:S01]  /*17a0*/  @!P1 STG.E.128 desc[UR6][R14.64], R8 ;  /* 0x000000080e009986 */ /* 0x0003e2000c101d06 */
[----:B0-----:R-:W-:Y:S01]  /*17b0*/  IMAD.WIDE R16, R19, 0x4, R16 ;  /* 0x0000000413107825 */ /* 0x001fe200078e0210 */
[----:B------:R-:W-:Y:S06]  /*17c0*/  @!P0 EXIT ;  /* 0x000000000000894d */ /* 0x000fec0003800000 */
[----:B-1----:R-:W-:-:S05]  /*17d0*/  FMUL R3, R0, 0.015625 ;  /* 0x3c80000000037820 */ /* 0x002fca0000400000 */
[----:B------:R-:W-:Y:S01]  /*17e0*/  STG.E desc[UR6][R16.64], R3 ;  /* 0x0000000310007986 */ /* 0x000fe2000c101906 */
[----:B------:R-:W-:Y:S05]  /*17f0*/  EXIT ;  /* 0x000000000000794d */ /* 0x000fea0003800000 */
.L_x_0:
[----:B------:R-:W-:-:S00]  /*1800*/  BRA `(.L_x_0) ;  /* 0xfffffffc00fc7947 */ /* 0x000fc0000383ffff */
[----:B------:R-:W-:-:S00]  /*1810*/  NOP ;  /* 0x0000000000007918 */ /* 0x000fc00000000000 */
        /* <DEDUP_REMOVED lines=14> */
.L_x_1:


//--------------------- .nv.global.init           --------------------------
	.section	.nv.global.init,"aw",@progbits
.nv.global.init:
	.type		_$_str,@object
	.size		_$_str,(.L_0 - _$_str)
_$_str:
        /*0000*/ 	.byte	0x5f, 0x5f, 0x43, 0x55, 0x44, 0x41, 0x5f, 0x46, 0x54, 0x5a, 0x00
.L_0:


//--------------------- .nv.shared.triton_per_fused__native_batch_norm_legit_convolution_elu_7 --------------------------
	.section	.nv.shared.triton_per_fused__native_batch_norm_legit_convolution_elu_7,"aw",@nobits
	.sectionflags	@""
	.align	16
	.zero		1024


//--------------------- .nv.constant0.triton_per_fused__native_batch_norm_legit_convolution_elu_7 --------------------------
	.section	.nv.constant0.triton_per_fused__native_batch_norm_legit_convolution_elu_7,"a",@progbits
	.sectionflags	@""
	.align	4
.nv.constant0.triton_per_fused__native_batch_norm_legit_convolution_elu_7:
	.zero		576
